//
// Generated by NVIDIA NVVM Compiler
//
// Compiler Build ID: CL-36424714
// Cuda compilation tools, release 13.0, V13.0.88
// Based on NVVM 20.0.0
//

.version 9.0
.target sm_100
.address_size 64

	// .globl	_Z9generatoriPi
// _ZZ10block_permPiS_iE10shared_pem has been demoted
// _ZZ10block_permPiS_iE9perm_data has been demoted

.visible .entry _Z9generatoriPi(
	.param .u32 _Z9generatoriPi_param_0,
	.param .u64 .ptr .align 1 _Z9generatoriPi_param_1
)
{
	.reg .pred 	%p<2>;
	.reg .b32 	%r<6>;
	.reg .b64 	%rd<5>;

	ld.param.u32 	%r2, [_Z9generatoriPi_param_0];
	ld.param.u64 	%rd1, [_Z9generatoriPi_param_1];
	mov.u32 	%r3, %ctaid.x;
	mov.u32 	%r4, %ntid.x;
	mov.u32 	%r5, %tid.x;
	mad.lo.s32 	%r1, %r3, %r4, %r5;
	setp.ge.s32 	%p1, %r1, %r2;
	@%p1 bra 	$L__BB0_2;
	cvta.to.global.u64 	%rd2, %rd1;
	mul.wide.s32 	%rd3, %r1, 4;
	add.s64 	%rd4, %rd2, %rd3;
	st.global.u32 	[%rd4], %r1;
$L__BB0_2:
	ret;

}
	// .globl	_Z10block_permPiS_i
.visible .entry _Z10block_permPiS_i(
	.param .u64 .ptr .align 1 _Z10block_permPiS_i_param_0,
	.param .u64 .ptr .align 1 _Z10block_permPiS_i_param_1,
	.param .u32 _Z10block_permPiS_i_param_2
)
{
	.reg .pred 	%p<2>;
	.reg .b32 	%r<17>;
	.reg .b64 	%rd<11>;
	// demoted variable
	.shared .align 4 .b8 _ZZ10block_permPiS_iE10shared_pem[1024];
	// demoted variable
	.shared .align 4 .b8 _ZZ10block_permPiS_iE9perm_data[1024];
	ld.param.u64 	%rd1, [_Z10block_permPiS_i_param_0];
	ld.param.u64 	%rd2, [_Z10block_permPiS_i_param_1];
	ld.param.u32 	%r4, [_Z10block_permPiS_i_param_2];
	mov.u32 	%r5, %ctaid.x;
	mov.u32 	%r6, %ntid.x;
	mul.lo.s32 	%r1, %r5, %r6;
	mov.u32 	%r2, %tid.x;
	add.s32 	%r3, %r1, %r2;
	setp.lt.u32 	%p1, %r4, %r3;
	@%p1 bra 	$L__BB1_2;
	cvta.to.global.u64 	%rd3, %rd2;
	cvta.to.global.u64 	%rd4, %rd1;
	mul.wide.u32 	%rd5, %r2, 4;
	add.s64 	%rd6, %rd3, %rd5;
	ld.global.u32 	%r7, [%rd6];
	shl.b32 	%r8, %r2, 2;
	mov.u32 	%r9, _ZZ10block_permPiS_iE10shared_pem;
	add.s32 	%r10, %r9, %r8;
	st.shared.u32 	[%r10], %r7;
	bar.warp.sync 	-1;
	ld.shared.u32 	%r11, [%r10];
	add.s32 	%r12, %r11, %r1;
	mul.wide.s32 	%rd7, %r12, 4;
	add.s64 	%rd8, %rd4, %rd7;
	ld.global.u32 	%r13, [%rd8];
	mov.u32 	%r14, _ZZ10block_permPiS_iE9perm_data;
	add.s32 	%r15, %r14, %r8;
	st.shared.u32 	[%r15], %r13;
	bar.sync 	0;
	ld.shared.u32 	%r16, [%r15];
	mul.wide.u32 	%rd9, %r3, 4;
	add.s64 	%rd10, %rd4, %rd9;
	st.global.u32 	[%rd10], %r16;
$L__BB1_2:
	ret;

}
	// .globl	_Z14block_perm_orgPiS_i
.visible .entry _Z14block_perm_orgPiS_i(
	.param .u64 .ptr .align 1 _Z14block_perm_orgPiS_i_param_0,
	.param .u64 .ptr .align 1 _Z14block_perm_orgPiS_i_param_1,
	.param .u32 _Z14block_perm_orgPiS_i_param_2
)
{
	.reg .pred 	%p<2>;
	.reg .b32 	%r<10>;
	.reg .b64 	%rd<11>;

	ld.param.u64 	%rd1, [_Z14block_perm_orgPiS_i_param_0];
	ld.param.u64 	%rd2, [_Z14block_perm_orgPiS_i_param_1];
	ld.param.u32 	%r4, [_Z14block_perm_orgPiS_i_param_2];
	mov.u32 	%r5, %ctaid.x;
	mov.u32 	%r6, %ntid.x;
	mul.lo.s32 	%r1, %r5, %r6;
	mov.u32 	%r2, %tid.x;
	add.s32 	%r3, %r1, %r2;
	setp.lt.u32 	%p1, %r4, %r3;
	@%p1 bra 	$L__BB2_2;
	cvta.to.global.u64 	%rd3, %rd2;
	cvta.to.global.u64 	%rd4, %rd1;
	mul.wide.u32 	%rd5, %r2, 4;
	add.s64 	%rd6, %rd3, %rd5;
	ld.global.u32 	%r7, [%rd6];
	add.s32 	%r8, %r7, %r1;
	mul.wide.s32 	%rd7, %r8, 4;
	add.s64 	%rd8, %rd4, %rd7;
	ld.global.u32 	%r9, [%rd8];
	bar.sync 	0;
	mul.wide.u32 	%rd9, %r3, 4;
	add.s64 	%rd10, %rd4, %rd9;
	st.global.u32 	[%rd10], %r9;
$L__BB2_2:
	ret;

}


// ===== COMPILED SASS (sm_100) =====

	.target	sm_100

	.elftype	@"ET_EXEC"


//--------------------- .note.nv.tkinfo           --------------------------
	.section	.note.nv.tkinfo,"",@"SHT_NOTE"
	.sectionflags	@"SHF_NOTE_NV_TKINFO"
	.tkinfo
        /*0018*/ 	.word	0x00000002
        /*0030*/ 	.string	""
        /*0030*/ 	.string	"ptxas"
        /*0030*/ 	.string	"Cuda compilation tools, release 13.0, V13.0.88"
        /*0030*/ 	.string	"Build cuda_13.0.r13.0/compiler.36424714_0"
        /*0030*/ 	.string	"-arch sm_100 -m 64 "



//--------------------- .note.nv.cuinfo           --------------------------
	.section	.note.nv.cuinfo,"",@"SHT_NOTE"
	.sectionflags	@"SHF_NOTE_NV_CUINFO"
        /*0018*/ 	.short	0x0002
        /*001a*/ 	.short	0x0064
        /*001c*/ 	.short	0x0082
	.zero		2


//--------------------- .nv.info                  --------------------------
	.section	.nv.info,"",@"SHT_CUDA_INFO"
	.align	4


	//----- nvinfo : EIATTR_REGCOUNT
	.align		4
        /*0000*/ 	.byte	0x04, 0x2f
        /*0002*/ 	.short	(.L_1 - .L_0)
	.align		4
.L_0:
        /*0004*/ 	.word	index@(_Z9generatoriPi)
        /*0008*/ 	.word	0x00000008


	//----- nvinfo : EIATTR_FRAME_SIZE
	.align		4
.L_1:
        /*000c*/ 	.byte	0x04, 0x11
        /*000e*/ 	.short	(.L_3 - .L_2)
	.align		4
.L_2:
        /*0010*/ 	.word	index@(_Z9generatoriPi)
        /*0014*/ 	.word	0x00000000


	//----- nvinfo : EIATTR_REGCOUNT
	.align		4
.L_3:
        /*0018*/ 	.byte	0x04, 0x2f
        /*001a*/ 	.short	(.L_5 - .L_4)
	.align		4
.L_4:
        /*001c*/ 	.word	index@(_Z10block_permPiS_i)
        /*0020*/ 	.word	0x00000012


	//----- nvinfo : EIATTR_FRAME_SIZE
	.align		4
.L_5:
        /*0024*/ 	.byte	0x04, 0x11
        /*0026*/ 	.short	(.L_7 - .L_6)
	.align		4
.L_6:
        /*0028*/ 	.word	index@(_Z10block_permPiS_i)
        /*002c*/ 	.word	0x00000000


	//----- nvinfo : EIATTR_REGCOUNT
	.align		4
.L_7:
        /*0030*/ 	.byte	0x04, 0x2f
        /*0032*/ 	.short	(.L_9 - .L_8)
	.align		4
.L_8:
        /*0034*/ 	.word	index@(_Z14block_perm_orgPiS_i)
        /*0038*/ 	.word	0x0000000c


	//----- nvinfo : EIATTR_FRAME_SIZE
	.align		4
.L_9:
        /*003c*/ 	.byte	0x04, 0x11
        /*003e*/ 	.short	(.L_11 - .L_10)
	.align		4
.L_10:
        /*0040*/ 	.word	index@(_Z14block_perm_orgPiS_i)
        /*0044*/ 	.word	0x00000000


	//----- nvinfo : EIATTR_MIN_STACK_SIZE
	.align		4
.L_11:
        /*0048*/ 	.byte	0x04, 0x12
        /*004a*/ 	.short	(.L_13 - .L_12)
	.align		4
.L_12:
        /*004c*/ 	.word	index@(_Z14block_perm_orgPiS_i)
        /*0050*/ 	.word	0x00000000


	//----- nvinfo : EIATTR_MIN_STACK_SIZE
	.align		4
.L_13:
        /*0054*/ 	.byte	0x04, 0x12
        /*0056*/ 	.short	(.L_15 - .L_14)
	.align		4
.L_14:
        /*0058*/ 	.word	index@(_Z10block_permPiS_i)
        /*005c*/ 	.word	0x00000000


	//----- nvinfo : EIATTR_MIN_STACK_SIZE
	.align		4
.L_15:
        /*0060*/ 	.byte	0x04, 0x12
        /*0062*/ 	.short	(.L_17 - .L_16)
	.align		4
.L_16:
        /*0064*/ 	.word	index@(_Z9generatoriPi)
        /*0068*/ 	.word	0x00000000
.L_17:


//--------------------- .nv.compat                --------------------------
	.section	.nv.compat,"",@"SHT_CUDA_COMPAT_INFO"
	.align	4
        /*0000*/ 	.byte	0x02, 0x09, 0x00, 0x00, 0x02, 0x02, 0x01, 0x00, 0x02, 0x05, 0x05, 0x00, 0x03, 0x07, 0x01, 0x01
        /*0010*/ 	.byte	0x02, 0x03, 0x00, 0x00, 0x02, 0x06, 0x01, 0x00, 0x04, 0x0b, 0x08, 0x00, 0x09, 0x00, 0x00, 0x00
        /*0020*/ 	.byte	0x00, 0x00, 0x00, 0x00


//--------------------- .nv.info._Z14block_perm_orgPiS_i --------------------------
	.section	.nv.info._Z14block_perm_orgPiS_i,"",@"SHT_CUDA_INFO"
	.sectionflags	@""
	.align	4


	//----- nvinfo : EIATTR_CUDA_API_VERSION
	.align		4
        /*0000*/ 	.byte	0x04, 0x37
        /*0002*/ 	.short	(.L_19 - .L_18)
.L_18:
        /*0004*/ 	.word	0x00000082


	//----- nvinfo : EIATTR_KPARAM_INFO
	.align		4
.L_19:
        /*0008*/ 	.byte	0x04, 0x17
        /*000a*/ 	.short	(.L_21 - .L_20)
.L_20:
        /*000c*/ 	.word	0x00000000
        /*0010*/ 	.short	0x0002
        /*0012*/ 	.short	0x0010
        /*0014*/ 	.byte	0x00, 0xf0, 0x11, 0x00


	//----- nvinfo : EIATTR_KPARAM_INFO
	.align		4
.L_21:
        /*0018*/ 	.byte	0x04, 0x17
        /*001a*/ 	.short	(.L_23 - .L_22)
.L_22:
        /*001c*/ 	.word	0x00000000
        /*0020*/ 	.short	0x0001
        /*0022*/ 	.short	0x0008
        /*0024*/ 	.byte	0x00, 0xf5, 0x21, 0x00


	//----- nvinfo : EIATTR_KPARAM_INFO
	.align		4
.L_23:
        /*0028*/ 	.byte	0x04, 0x17
        /*002a*/ 	.short	(.L_25 - .L_24)
.L_24:
        /*002c*/ 	.word	0x00000000
        /*0030*/ 	.short	0x0000
        /*0032*/ 	.short	0x0000
        /*0034*/ 	.byte	0x00, 0xf5, 0x21, 0x00


	//----- nvinfo : EIATTR_SPARSE_MMA_MASK
	.align		4
.L_25:
        /*0038*/ 	.byte	0x03, 0x50
        /*003a*/ 	.short	0x0000


	//----- nvinfo : EIATTR_MAXREG_COUNT
	.align		4
        /*003c*/ 	.byte	0x03, 0x1b
        /*003e*/ 	.short	0x00ff


	//----- nvinfo : EIATTR_NUM_BARRIERS
	.align		4
        /*0040*/ 	.byte	0x02, 0x4c
        /*0042*/ 	.byte	0x01
	.zero		1


	//----- nvinfo : EIATTR_MERCURY_ISA_VERSION
	.align		4
        /*0044*/ 	.byte	0x03, 0x5f
        /*0046*/ 	.short	0x0101


	//----- nvinfo : EIATTR_VRC_CTA_INIT_COUNT
	.align		4
        /*0048*/ 	.byte	0x02, 0x4a
	.zero		1
	.zero		1


	//----- nvinfo : EIATTR_EXIT_INSTR_OFFSETS
	.align		4
        /*004c*/ 	.byte	0x04, 0x1c
        /*004e*/ 	.short	(.L_27 - .L_26)


	//   ....[0]....
.L_26:
        /*0050*/ 	.word	0x00000080


	//   ....[1]....
        /*0054*/ 	.word	0x00000140


	//----- nvinfo : EIATTR_CBANK_PARAM_SIZE
	.align		4
.L_27:
        /*0058*/ 	.byte	0x03, 0x19
        /*005a*/ 	.short	0x0014


	//----- nvinfo : EIATTR_PARAM_CBANK
	.align		4
        /*005c*/ 	.byte	0x04, 0x0a
        /*005e*/ 	.short	(.L_29 - .L_28)
	.align		4
.L_28:
        /*0060*/ 	.word	index@(.nv.constant0._Z14block_perm_orgPiS_i)
        /*0064*/ 	.short	0x0380
        /*0066*/ 	.short	0x0014


	//----- nvinfo : EIATTR_SW_WAR
	.align		4
.L_29:
        /*0068*/ 	.byte	0x04, 0x36
        /*006a*/ 	.short	(.L_31 - .L_30)
.L_30:
        /*006c*/ 	.word	0x00000008
.L_31:


//--------------------- .nv.info._Z10block_permPiS_i --------------------------
	.section	.nv.info._Z10block_permPiS_i,"",@"SHT_CUDA_INFO"
	.sectionflags	@""
	.align	4


	//----- nvinfo : EIATTR_CUDA_API_VERSION
	.align		4
        /*0000*/ 	.byte	0x04, 0x37
        /*0002*/ 	.short	(.L_33 - .L_32)
.L_32:
        /*0004*/ 	.word	0x00000082


	//----- nvinfo : EIATTR_KPARAM_INFO
	.align		4
.L_33:
        /*0008*/ 	.byte	0x04, 0x17
        /*000a*/ 	.short	(.L_35 - .L_34)
.L_34:
        /*000c*/ 	.word	0x00000000
        /*0010*/ 	.short	0x0002
        /*0012*/ 	.short	0x0010
        /*0014*/ 	.byte	0x00, 0xf0, 0x11, 0x00


	//----- nvinfo : EIATTR_KPARAM_INFO
	.align		4
.L_35:
        /*0018*/ 	.byte	0x04, 0x17
        /*001a*/ 	.short	(.L_37 - .L_36)
.L_36:
        /*001c*/ 	.word	0x00000000
        /*0020*/ 	.short	0x0001
        /*0022*/ 	.short	0x0008
        /*0024*/ 	.byte	0x00, 0xf5, 0x21, 0x00


	//----- nvinfo : EIATTR_KPARAM_INFO
	.align		4
.L_37:
        /*0028*/ 	.byte	0x04, 0x17
        /*002a*/ 	.short	(.L_39 - .L_38)
.L_38:
        /*002c*/ 	.word	0x00000000
        /*0030*/ 	.short	0x0000
        /*0032*/ 	.short	0x0000
        /*0034*/ 	.byte	0x00, 0xf5, 0x21, 0x00


	//----- nvinfo : EIATTR_SPARSE_MMA_MASK
	.align		4
.L_39:
        /*0038*/ 	.byte	0x03, 0x50
        /*003a*/ 	.short	0x0000


	//----- nvinfo : EIATTR_MAXREG_COUNT
	.align		4
        /*003c*/ 	.byte	0x03, 0x1b
        /*003e*/ 	.short	0x00ff


	//----- nvinfo : EIATTR_NUM_BARRIERS
	.align		4
        /*0040*/ 	.byte	0x02, 0x4c
        /*0042*/ 	.byte	0x01
	.zero		1


	//----- nvinfo : EIATTR_MERCURY_ISA_VERSION
	.align		4
        /*0044*/ 	.byte	0x03, 0x5f
        /*0046*/ 	.short	0x0101


	//----- nvinfo : EIATTR_COOP_GROUP_MASK_REGIDS
	.align		4
        /*0048*/ 	.byte	0x04, 0x29
        /*004a*/ 	.short	(.L_41 - .L_40)


	//   ....[0]....
.L_40:
        /*004c*/ 	.word	0xffffffff


	//----- nvinfo : EIATTR_COOP_GROUP_INSTR_OFFSETS
	.align		4
.L_41:
        /*0050*/ 	.byte	0x04, 0x28
        /*0052*/ 	.short	(.L_43 - .L_42)


	//   ....[0]....
.L_42:
        /*0054*/ 	.word	0x00000130


	//----- nvinfo : EIATTR_VRC_CTA_INIT_COUNT
	.align		4
.L_43:
        /*0058*/ 	.byte	0x02, 0x4a
	.zero		1
	.zero		1


	//----- nvinfo : EIATTR_EXIT_INSTR_OFFSETS
	.align		4
        /*005c*/ 	.byte	0x04, 0x1c
        /*005e*/ 	.short	(.L_45 - .L_44)


	//   ....[0]....
.L_44:
        /*0060*/ 	.word	0x00000080


	//   ....[1]....
        /*0064*/ 	.word	0x00000200


	//----- nvinfo : EIATTR_CBANK_PARAM_SIZE
	.align		4
.L_45:
        /*0068*/ 	.byte	0x03, 0x19
        /*006a*/ 	.short	0x0014


	//----- nvinfo : EIATTR_PARAM_CBANK
	.align		4
        /*006c*/ 	.byte	0x04, 0x0a
        /*006e*/ 	.short	(.L_47 - .L_46)
	.align		4
.L_46:
        /*0070*/ 	.word	index@(.nv.constant0._Z10block_permPiS_i)
        /*0074*/ 	.short	0x0380
        /*0076*/ 	.short	0x0014


	//----- nvinfo : EIATTR_SW_WAR
	.align		4
.L_47:
        /*0078*/ 	.byte	0x04, 0x36
        /*007a*/ 	.short	(.L_49 - .L_48)
.L_48:
        /*007c*/ 	.word	0x00000008
.L_49:


//--------------------- .nv.info._Z9generatoriPi  --------------------------
	.section	.nv.info._Z9generatoriPi,"",@"SHT_CUDA_INFO"
	.sectionflags	@""
	.align	4


	//----- nvinfo : EIATTR_CUDA_API_VERSION
	.align		4
        /*0000*/ 	.byte	0x04, 0x37
        /*0002*/ 	.short	(.L_51 - .L_50)
.L_50:
        /*0004*/ 	.word	0x00000082


	//----- nvinfo : EIATTR_KPARAM_INFO
	.align		4
.L_51:
        /*0008*/ 	.byte	0x04, 0x17
        /*000a*/ 	.short	(.L_53 - .L_52)
.L_52:
        /*000c*/ 	.word	0x00000000
        /*0010*/ 	.short	0x0001
        /*0012*/ 	.short	0x0008
        /*0014*/ 	.byte	0x00, 0xf5, 0x21, 0x00


	//----- nvinfo : EIATTR_KPARAM_INFO
	.align		4
.L_53:
        /*0018*/ 	.byte	0x04, 0x17
        /*001a*/ 	.short	(.L_55 - .L_54)
.L_54:
        /*001c*/ 	.word	0x00000000
        /*0020*/ 	.short	0x0000
        /*0022*/ 	.short	0x0000
        /*0024*/ 	.byte	0x00, 0xf0, 0x11, 0x00


	//----- nvinfo : EIATTR_SPARSE_MMA_MASK
	.align		4
.L_55:
        /*0028*/ 	.byte	0x03, 0x50
        /*002a*/ 	.short	0x0000


	//----- nvinfo : EIATTR_MAXREG_COUNT
	.align		4
        /*002c*/ 	.byte	0x03, 0x1b
        /*002e*/ 	.short	0x00ff


	//----- nvinfo : EIATTR_MERCURY_ISA_VERSION
	.align		4
        /*0030*/ 	.byte	0x03, 0x5f
        /*0032*/ 	.short	0x0101


	//----- nvinfo : EIATTR_VRC_CTA_INIT_COUNT
	.align		4
        /*0034*/ 	.byte	0x02, 0x4a
	.zero		1
	.zero		1


	//----- nvinfo : EIATTR_EXIT_INSTR_OFFSETS
	.align		4
        /*0038*/ 	.byte	0x04, 0x1c
        /*003a*/ 	.short	(.L_57 - .L_56)


	//   ....[0]....
.L_56:
        /*003c*/ 	.word	0x00000070


	//   ....[1]....
        /*0040*/ 	.word	0x000000c0


	//----- nvinfo : EIATTR_CBANK_PARAM_SIZE
	.align		4
.L_57:
        /*0044*/ 	.byte	0x03, 0x19
        /*0046*/ 	.short	0x0010


	//----- nvinfo : EIATTR_PARAM_CBANK
	.align		4
        /*0048*/ 	.byte	0x04, 0x0a
        /*004a*/ 	.short	(.L_59 - .L_58)
	.align		4
.L_58:
        /*004c*/ 	.word	index@(.nv.constant0._Z9generatoriPi)
        /*0050*/ 	.short	0x0380
        /*0052*/ 	.short	0x0010


	//----- nvinfo : EIATTR_SW_WAR
	.align		4
.L_59:
        /*0054*/ 	.byte	0x04, 0x36
        /*0056*/ 	.short	(.L_61 - .L_60)
.L_60:
        /*0058*/ 	.word	0x00000008
.L_61:


//--------------------- .nv.callgraph             --------------------------
	.section	.nv.callgraph,"",@"SHT_CUDA_CALLGRAPH"
	.align	4
	.sectionentsize	8
	.align		4
        /*0000*/ 	.word	0x00000000
	.align		4
        /*0004*/ 	.word	0xffffffff
	.align		4
        /*0008*/ 	.word	0x00000000
	.align		4
        /*000c*/ 	.word	0xfffffffe
	.align		4
        /*0010*/ 	.word	0x00000000
	.align		4
        /*0014*/ 	.word	0xfffffffd
	.align		4
        /*0018*/ 	.word	0x00000000
	.align		4
        /*001c*/ 	.word	0xfffffffc


//--------------------- .text._Z14block_perm_orgPiS_i --------------------------
	.section	.text._Z14block_perm_orgPiS_i,"ax",@progbits
	.align	128
        .global         _Z14block_perm_orgPiS_i
        .type           _Z14block_perm_orgPiS_i,@function
        .size           _Z14block_perm_orgPiS_i,(.L_x_3 - _Z14block_perm_orgPiS_i)
        .other          _Z14block_perm_orgPiS_i,@"STO_CUDA_ENTRY STV_DEFAULT"
_Z14block_perm_orgPiS_i:
.text._Z14block_perm_orgPiS_i:
[----:B------:R-:W-:Y:S01]  /*0000*/  LDC R1, c[0x0][0x37c] ;  /* 0x0000df00ff017b82 */ /* 0x000fe20000000800 */
[----:B------:R-:W0:Y:S07]  /*0010*/  S2R R5, SR_TID.X ;  /* 0x0000000000057919 */ /* 0x000e2e0000002100 */
[----:B------:R-:W1:Y:S01]  /*0020*/  S2UR UR4, SR_CTAID.X ;  /* 0x00000000000479c3 */ /* 0x000e620000002500 */
[----:B------:R-:W1:Y:S01]  /*0030*/  LDCU UR5, c[0x0][0x360] ;  /* 0x00006c00ff0577ac */ /* 0x000e620008000800 */
[----:B------:R-:W2:Y:S01]  /*0040*/  LDCU UR6, c[0x0][0x390] ;  /* 0x00007200ff0677ac */ /* 0x000ea20008000800 */
[----:B-1----:R-:W-:-:S06]  /*0050*/  UIMAD UR4, UR4, UR5, URZ ;  /* 0x00000005040472a4 */ /* 0x002fcc000f8e02ff */
[----:B0-----:R-:W-:-:S04]  /*0060*/  IADD3 R9, PT, PT, R5, UR4, RZ ;  /* 0x0000000405097c10 */ /* 0x001fc8000fffe0ff */
[----:B--2---:R-:W-:-:S13]  /*0070*/  ISETP.GT.U32.AND P0, PT, R9, UR6, PT ;  /* 0x0000000609007c0c */ /* 0x004fda000bf04070 */
[----:B------:R-:W-:Y:S05]  /*0080*/  @P0 EXIT ;  /* 0x000000000000094d */ /* 0x000fea0003800000 */
[----:B------:R-:W0:Y:S01]  /*0090*/  LDC.64 R2, c[0x0][0x388] ;  /* 0x0000e200ff027b82 */ /* 0x000e220000000a00 */
[----:B------:R-:W1:Y:S07]  /*00a0*/  LDCU.64 UR6, c[0x0][0x358] ;  /* 0x00006b00ff0677ac */ /* 0x000e6e0008000a00 */
[----:B------:R-:W2:Y:S01]  /*00b0*/  LDC.64 R6, c[0x0][0x380] ;  /* 0x0000e000ff067b82 */ /* 0x000ea20000000a00 */
[----:B0-----:R-:W-:-:S06]  /*00c0*/  IMAD.WIDE.U32 R2, R5, 0x4, R2 ;  /* 0x0000000405027825 */ /* 0x001fcc00078e0002 */
[----:B-1----:R-:W3:Y:S02]  /*00d0*/  LDG.E R2, desc[UR6][R2.64] ;  /* 0x0000000602027981 */ /* 0x002ee4000c1e1900 */
[----:B---3--:R-:W-:-:S05]  /*00e0*/  IADD3 R5, PT, PT, R2, UR4, RZ ;  /* 0x0000000402057c10 */ /* 0x008fca000fffe0ff */
[----:B--2---:R-:W-:-:S06]  /*00f0*/  IMAD.WIDE R4, R5, 0x4, R6 ;  /* 0x0000000405047825 */ /* 0x004fcc00078e0206 */
[----:B------:R-:W2:Y:S01]  /*0100*/  LDG.E R5, desc[UR6][R4.64] ;  /* 0x0000000604057981 */ /* 0x000ea2000c1e1900 */
[----:B------:R-:W-:Y:S01]  /*0110*/  IMAD.WIDE.U32 R6, R9, 0x4, R6 ;  /* 0x0000000409067825 */ /* 0x000fe200078e0006 */
[----:B------:R-:W-:Y:S06]  /*0120*/  BAR.SYNC.DEFER_BLOCKING 0x0 ;  /* 0x0000000000007b1d */ /* 0x000fec0000010000 */
[----:B--2---:R-:W-:Y:S01]  /*0130*/  STG.E desc[UR6][R6.64], R5 ;  /* 0x0000000506007986 */ /* 0x004fe2000c101906 */
[----:B------:R-:W-:Y:S05]  /*0140*/  EXIT ;  /* 0x000000000000794d */ /* 0x000fea0003800000 */
.L_x_0:
[----:B------:R-:W-:-:S00]  /*0150*/  BRA `(.L_x_0) ;  /* 0xfffffffc00fc7947 */ /* 0x000fc0000383ffff */
[----:B------:R-:W-:-:S00]  /*0160*/  NOP ;  /* 0x0000000000007918 */ /* 0x000fc00000000000 */
        /* <DEDUP_REMOVED lines=9> */
.L_x_3:


//--------------------- .text._Z10block_permPiS_i --------------------------
	.section	.text._Z10block_permPiS_i,"ax",@progbits
	.align	128
        .global         _Z10block_permPiS_i
        .type           _Z10block_permPiS_i,@function
        .size           _Z10block_permPiS_i,(.L_x_4 - _Z10block_permPiS_i)
        .other          _Z10block_permPiS_i,@"STO_CUDA_ENTRY STV_DEFAULT"
_Z10block_permPiS_i:
.text._Z10block_permPiS_i:
        /* <DEDUP_REMOVED lines=11> */
[----:B------:R-:W2:Y:S01]  /*00b0*/  S2UR UR6, SR_CgaCtaId ;  /* 0x00000000000679c3 */ /* 0x000ea20000008800 */
[----:B------:R-:W-:-:S07]  /*00c0*/  UMOV UR5, 0x400 ;  /* 0x0000040000057882 */ /* 0x000fce0000000000 */
[----:B------:R-:W3:Y:S01]  /*00d0*/  LDC.64 R6, c[0x0][0x380] ;  /* 0x0000e000ff067b82 */ /* 0x000ee20000000a00 */
[----:B0-----:R-:W-:-:S06]  /*00e0*/  IMAD.WIDE.U32 R2, R13, 0x4, R2 ;  /* 0x000000040d027825 */ /* 0x001fcc00078e0002 */
[----:B-1----:R-:W4:Y:S01]  /*00f0*/  LDG.E R2, desc[UR8][R2.64] ;  /* 0x0000000802027981 */ /* 0x002f22000c1e1900 */
[----:B--2---:R-:W-:-:S06]  /*0100*/  ULEA UR7, UR6, UR5, 0x18 ;  /* 0x0000000506077291 */ /* 0x004fcc000f8ec0ff */
[----:B------:R-:W-:-:S05]  /*0110*/  LEA R11, R13, UR7, 0x2 ;  /* 0x000000070d0b7c11 */ /* 0x000fca000f8e10ff */
[----:B----4-:R-:W-:Y:S01]  /*0120*/  STS [R11], R2 ;  /* 0x000000020b007388 */ /* 0x010fe20000000800 */
[----:B------:R-:W-:-:S03]  /*0130*/  NOP ;  /* 0x0000000000007918 */ /* 0x000fc60000000000 */
[----:B------:R-:W0:Y:S02]  /*0140*/  LDS R0, [R11] ;  /* 0x000000000b007984 */ /* 0x000e240000000800 */
[----:B0-----:R-:W-:-:S05]  /*0150*/  IADD3 R5, PT, PT, R0, UR4, RZ ;  /* 0x0000000400057c10 */ /* 0x001fca000fffe0ff */
[----:B---3--:R-:W-:-:S06]  /*0160*/  IMAD.WIDE R4, R5, 0x4, R6 ;  /* 0x0000000405047825 */ /* 0x008fcc00078e0206 */
[----:B------:R-:W2:Y:S01]  /*0170*/  LDG.E R4, desc[UR8][R4.64] ;  /* 0x0000000804047981 */ /* 0x000ea2000c1e1900 */
[----:B------:R-:W-:Y:S01]  /*0180*/  UIADD3 UR5, UPT, UPT, UR5, 0x400, URZ ;  /* 0x0000040005057890 */ /* 0x000fe2000fffe0ff */
[----:B------:R-:W-:-:S03]  /*0190*/  IMAD.WIDE.U32 R2, R9, 0x4, R6 ;  /* 0x0000000409027825 */ /* 0x000fc600078e0006 */
[----:B------:R-:W-:-:S06]  /*01a0*/  ULEA UR5, UR6, UR5, 0x18 ;  /* 0x0000000506057291 */ /* 0x000fcc000f8ec0ff */
[----:B------:R-:W-:-:S05]  /*01b0*/  LEA R13, R13, UR5, 0x2 ;  /* 0x000000050d0d7c11 */ /* 0x000fca000f8e10ff */
[----:B--2---:R-:W-:Y:S01]  /*01c0*/  STS [R13], R4 ;  /* 0x000000040d007388 */ /* 0x004fe20000000800 */
[----:B------:R-:W-:Y:S06]  /*01d0*/  BAR.SYNC.DEFER_BLOCKING 0x0 ;  /* 0x0000000000007b1d */ /* 0x000fec0000010000 */
[----:B------:R-:W0:Y:S04]  /*01e0*/  LDS R15, [R13] ;  /* 0x000000000d0f7984 */ /* 0x000e280000000800 */
[----:B0-----:R-:W-:Y:S01]  /*01f0*/  STG.E desc[UR8][R2.64], R15 ;  /* 0x0000000f02007986 */ /* 0x001fe2000c101908 */
[----:B------:R-:W-:Y:S05]  /*0200*/  EXIT ;  /* 0x000000000000794d */ /* 0x000fea0003800000 */
.L_x_1:
        /* <DEDUP_REMOVED lines=15> */
.L_x_4:


//--------------------- .text._Z9generatoriPi     --------------------------
	.section	.text._Z9generatoriPi,"ax",@progbits
	.align	128
        .global         _Z9generatoriPi
        .type           _Z9generatoriPi,@function
        .size           _Z9generatoriPi,(.L_x_5 - _Z9generatoriPi)
        .other          _Z9generatoriPi,@"STO_CUDA_ENTRY STV_DEFAULT"
_Z9generatoriPi:
.text._Z9generatoriPi:
[----:B------:R-:W-:Y:S01]  /*0000*/  LDC R1, c[0x0][0x37c] ;  /* 0x0000df00ff017b82 */ /* 0x000fe20000000800 */
[----:B------:R-:W0:Y:S07]  /*0010*/  S2R R0, SR_TID.X ;  /* 0x0000000000007919 */ /* 0x000e2e0000002100 */
[----:B------:R-:W0:Y:S01]  /*0020*/  S2UR UR4, SR_CTAID.X ;  /* 0x00000000000479c3 */ /* 0x000e220000002500 */
[----:B------:R-:W1:Y:S07]  /*0030*/  LDCU UR5, c[0x0][0x380] ;  /* 0x00007000ff0577ac */ /* 0x000e6e0008000800 */
[----:B------:R-:W0:Y:S02]  /*0040*/  LDC R5, c[0x0][0x360] ;  /* 0x0000d800ff057b82 */ /* 0x000e240000000800 */
[----:B0-----:R-:W-:-:S05]  /*0050*/  IMAD R5, R5, UR4, R0 ;  /* 0x0000000405057c24 */ /* 0x001fca000f8e0200 */
[----:B-1----:R-:W-:-:S13]  /*0060*/  ISETP.GE.AND P0, PT, R5, UR5, PT ;  /* 0x0000000505007c0c */ /* 0x002fda000bf06270 */
[----:B------:R-:W-:Y:S05]  /*0070*/  @P0 EXIT ;  /* 0x000000000000094d */ /* 0x000fea0003800000 */
[----:B------:R-:W0:Y:S01]  /*0080*/  LDC.64 R2, c[0x0][0x388] ;  /* 0x0000e200ff027b82 */ /* 0x000e220000000a00 */
[----:B------:R-:W1:Y:S01]  /*0090*/  LDCU.64 UR4, c[0x0][0x358] ;  /* 0x00006b00ff0477ac */ /* 0x000e620008000a00 */
[----:B0-----:R-:W-:-:S05]  /*00a0*/  IMAD.WIDE R2, R5, 0x4, R2 ;  /* 0x0000000405027825 */ /* 0x001fca00078e0202 */
[----:B-1----:R-:W-:Y:S01]  /*00b0*/  STG.E desc[UR4][R2.64], R5 ;  /* 0x0000000502007986 */ /* 0x002fe2000c101904 */
[----:B------:R-:W-:Y:S05]  /*00c0*/  EXIT ;  /* 0x000000000000794d */ /* 0x000fea0003800000 */
.L_x_2:
        /* <DEDUP_REMOVED lines=11> */
.L_x_5:


//--------------------- .nv.shared.reserved.0     --------------------------
	.section	.nv.shared.reserved.0,"aw",@nobits
	.weak		__nv_reservedSMEM_offset_0_alias
	.size		__nv_reservedSMEM_offset_0_alias, 0, 64
	.other		__nv_reservedSMEM_offset_0_alias,@"STO_CUDA_RESERVED_SHARED STV_DEFAULT"
__nv_reservedSMEM_offset_0_alias:
	.zero		0
	.zero		64


//--------------------- .nv.shared._Z10block_permPiS_i --------------------------
	.section	.nv.shared._Z10block_permPiS_i,"aw",@nobits
	.sectionflags	@""
	.align	4
.nv.shared._Z10block_permPiS_i:
	.zero		3072


//--------------------- .nv.constant0._Z14block_perm_orgPiS_i --------------------------
	.section	.nv.constant0._Z14block_perm_orgPiS_i,"a",@progbits
	.sectionflags	@""
	.align	4
.nv.constant0._Z14block_perm_orgPiS_i:
	.zero		916


//--------------------- .nv.constant0._Z10block_permPiS_i --------------------------
	.section	.nv.constant0._Z10block_permPiS_i,"a",@progbits
	.sectionflags	@""
	.align	4
.nv.constant0._Z10block_permPiS_i:
	.zero		916


//--------------------- .nv.constant0._Z9generatoriPi --------------------------
	.section	.nv.constant0._Z9generatoriPi,"a",@progbits
	.sectionflags	@""
	.align	4
.nv.constant0._Z9generatoriPi:
	.zero		912


//--------------------- SYMBOLS --------------------------

	.type		.nv.reservedSmem.offset0,@object
	.size		.nv.reservedSmem.offset0,0x4
	.type		.nv.reservedSmem.cap,@object
	.size		.nv.reservedSmem.cap,0x4
